	.headerflags	@"EF_CUDA_TEXMODE_UNIFIED EF_CUDA_64BIT_ADDRESS EF_CUDA_ACCELERATORS EF_CUDA_SM90 EF_CUDA_VIRTUAL_SM(EF_CUDA_SM90)"
	.elftype	@"ET_EXEC"


//--------------------- .nv.info                  --------------------------
	.section	.nv.info,"",@"SHT_CUDA_INFO"
	.align	4


	//----- nvinfo : EIATTR_REGCOUNT
	.align		4
        /*0000*/ 	.byte	0x04, 0x2f
        /*0002*/ 	.short	(.L_1 - .L_0)
	.align		4
.L_0:
        /*0004*/ 	.word	index@(triton_poi_fused_max_pool2d_with_indices_9)
        /*0008*/ 	.word	0x00000012


	//----- nvinfo : EIATTR_MIN_STACK_SIZE
	.align		4
.L_1:
        /*000c*/ 	.byte	0x04, 0x12
        /*000e*/ 	.short	(.L_3 - .L_2)
	.align		4
.L_2:
        /*0010*/ 	.word	index@(triton_poi_fused_max_pool2d_with_indices_9)
        /*0014*/ 	.word	0x00000000


	//----- nvinfo : EIATTR_FRAME_SIZE
	.align		4
.L_3:
        /*0018*/ 	.byte	0x04, 0x11
        /*001a*/ 	.short	(.L_5 - .L_4)
	.align		4
.L_4:
        /*001c*/ 	.word	index@(triton_poi_fused_max_pool2d_with_indices_9)
        /*0020*/ 	.word	0x00000000


	//----- nvinfo : EIATTR_MIN_STACK_SIZE
	.align		4
.L_5:
        /*0024*/ 	.byte	0x04, 0x12
        /*0026*/ 	.short	(.L_7 - .L_6)
	.align		4
.L_6:
        /*0028*/ 	.word	index@(triton_poi_fused_max_pool2d_with_indices_9)
        /*002c*/ 	.word	0x00000000
.L_7:


//--------------------- .nv.info.triton_poi_fused_max_pool2d_with_indices_9 --------------------------
	.section	.nv.info.triton_poi_fused_max_pool2d_with_indices_9,"",@"SHT_CUDA_INFO"
	.sectionflags	@""
	.align	4


	//----- nvinfo : EIATTR_CUDA_API_VERSION
	.align		4
        /*0000*/ 	.byte	0x04, 0x37
        /*0002*/ 	.short	(.L_9 - .L_8)
.L_8:
        /*0004*/ 	.word	0x0000007c


	//----- nvinfo : EIATTR_KPARAM_INFO
	.align		4
.L_9:
        /*0008*/ 	.byte	0x04, 0x17
        /*000a*/ 	.short	(.L_11 - .L_10)
.L_10:
        /*000c*/ 	.word	0x00000000
        /*0010*/ 	.short	0x0003
        /*0012*/ 	.short	0x0018
        /*0014*/ 	.byte	0x00, 0xf0, 0x11, 0x00


	//----- nvinfo : EIATTR_KPARAM_INFO
	.align		4
.L_11:
        /*0018*/ 	.byte	0x04, 0x17
        /*001a*/ 	.short	(.L_13 - .L_12)
.L_12:
        /*001c*/ 	.word	0x00000000
        /*0020*/ 	.short	0x0002
        /*0022*/ 	.short	0x0010
        /*0024*/ 	.byte	0x00, 0xf4, 0x21, 0x00


	//----- nvinfo : EIATTR_KPARAM_INFO
	.align		4
.L_13:
        /*0028*/ 	.byte	0x04, 0x17
        /*002a*/ 	.short	(.L_15 - .L_14)
.L_14:
        /*002c*/ 	.word	0x00000000
        /*0030*/ 	.short	0x0001
        /*0032*/ 	.short	0x0008
        /*0034*/ 	.byte	0x00, 0xf4, 0x21, 0x00


	//----- nvinfo : EIATTR_KPARAM_INFO
	.align		4
.L_15:
        /*0038*/ 	.byte	0x04, 0x17
        /*003a*/ 	.short	(.L_17 - .L_16)
.L_16:
        /*003c*/ 	.word	0x00000000
        /*0040*/ 	.short	0x0000
        /*0042*/ 	.short	0x0000
        /*0044*/ 	.byte	0x00, 0xf4, 0x21, 0x00


	//----- nvinfo : EIATTR_SPARSE_MMA_MASK
	.align		4
.L_17:
        /*0048*/ 	.byte	0x03, 0x50
        /*004a*/ 	.short	0x0000


	//----- nvinfo : EIATTR_MAXREG_COUNT
	.align		4
        /*004c*/ 	.byte	0x03, 0x1b
        /*004e*/ 	.short	0x00ff


	//----- nvinfo : EIATTR_EXIT_INSTR_OFFSETS
	.align		4
        /*0050*/ 	.byte	0x04, 0x1c
        /*0052*/ 	.short	(.L_19 - .L_18)


	//   ....[0]....
.L_18:
        /*0054*/ 	.word	0x000002a0


	//----- nvinfo : EIATTR_REQNTID
	.align		4
.L_19:
        /*0058*/ 	.byte	0x04, 0x10
        /*005a*/ 	.short	(.L_21 - .L_20)
.L_20:
        /*005c*/ 	.word	0x00000080
        /*0060*/ 	.word	0x00000001
        /*0064*/ 	.word	0x00000001


	//----- nvinfo : EIATTR_CBANK_PARAM_SIZE
	.align		4
.L_21:
        /*0068*/ 	.byte	0x03, 0x19
        /*006a*/ 	.short	0x001c


	//----- nvinfo : EIATTR_PARAM_CBANK
	.align		4
        /*006c*/ 	.byte	0x04, 0x0a
        /*006e*/ 	.short	(.L_23 - .L_22)
	.align		4
.L_22:
        /*0070*/ 	.word	index@(.nv.constant0.triton_poi_fused_max_pool2d_with_indices_9)
        /*0074*/ 	.short	0x0210
        /*0076*/ 	.short	0x001c


	//----- nvinfo : EIATTR_SW_WAR
	.align		4
.L_23:
        /*0078*/ 	.byte	0x04, 0x36
        /*007a*/ 	.short	(.L_25 - .L_24)
.L_24:
        /*007c*/ 	.word	0x00000008
.L_25:


//--------------------- .nv.callgraph             --------------------------
	.section	.nv.callgraph,"",@"SHT_CUDA_CALLGRAPH"
	.align	4
	.sectionentsize	8
	.align		4
        /*0000*/ 	.word	0x00000000
	.align		4
        /*0004*/ 	.word	0xffffffff
	.align		4
        /*0008*/ 	.word	0x00000000
	.align		4
        /*000c*/ 	.word	0xfffffffe
	.align		4
        /*0010*/ 	.word	0x00000000
	.align		4
        /*0014*/ 	.word	0xfffffffd
	.align		4
        /*0018*/ 	.word	0x00000000
	.align		4
        /*001c*/ 	.word	0xfffffffc


//--------------------- .text.triton_poi_fused_max_pool2d_with_indices_9 --------------------------
	.section	.text.triton_poi_fused_max_pool2d_with_indices_9,"ax",@progbits
	.align	128
        .global         triton_poi_fused_max_pool2d_with_indices_9
        .type           triton_poi_fused_max_pool2d_with_indices_9,@function
        .size           triton_poi_fused_max_pool2d_with_indices_9,(.L_x_1 - triton_poi_fused_max_pool2d_with_indices_9)
        .other          triton_poi_fused_max_pool2d_with_indices_9,@"STO_CUDA_ENTRY STV_DEFAULT"
triton_poi_fused_max_pool2d_with_indices_9:
.text.triton_poi_fused_max_pool2d_with_indices_9:
[----:B------:R-:W-:Y:S01]  /*0000*/  LDC R1, c[0x0][0x28] ;  /* 0x00000a00ff017b82 */ /* 0x000fe20000000800 */
[----:B------:R-:W1:Y:S07]  /*0010*/  S2R R0, SR_TID.X ;  /* 0x0000000000007919 */ /* 0x000e6e0000002100 */
[----:B------:R-:W2:Y:S01]  /*0020*/  LDC.64 R2, c[0x0][0x210] ;  /* 0x00008400ff027b82 */ /* 0x000ea20000000a00 */
[----:B------:R-:W-:Y:S01]  /*0030*/  ULDC.64 UR4, c[0x0][0x208] ;  /* 0x0000820000047ab9 */ /* 0x000fe20000000a00 */
[----:B------:R-:W-:Y:S01]  /*0040*/  ULDC.64 UR6, c[0x0][0x220] ;  /* 0x0000880000067ab9 */ /* 0x000fe20000000a00 */
[----:B------:R-:W3:Y:S01]  /*0050*/  S2R R11, SR_CTAID.X ;  /* 0x00000000000b7919 */ /* 0x000ee20000002500 */
[----:B-1----:R-:W-:-:S05]  /*0060*/  LOP3.LUT R0, R0, 0x7f, RZ, 0xc0, !PT ;  /* 0x0000007f00007812 */ /* 0x002fca00078ec0ff */
[----:B---3--:R-:W-:-:S05]  /*0070*/  IMAD R11, R11, 0x80, R0 ;  /* 0x000000800b0b7824 */ /* 0x008fca00078e0200 */
[----:B------:R-:W-:-:S04]  /*0080*/  SHF.R.S32.HI R0, RZ, 0x1f, R11 ;  /* 0x0000001fff007819 */ /* 0x000fc8000001140b */
[----:B------:R-:W-:-:S04]  /*0090*/  LEA.HI R0, R0, R11, RZ, 0x3 ;  /* 0x0000000b00007211 */ /* 0x000fc800078f18ff */
[C---:B------:R-:W-:Y:S01]  /*00a0*/  LOP3.LUT R4, R0.reuse, 0x7ffffff8, RZ, 0xc0, !PT ;  /* 0x7ffffff800047812 */ /* 0x040fe200078ec0ff */
[----:B------:R-:W-:-:S04]  /*00b0*/  IMAD.SHL.U32 R0, R0, 0x4, RZ ;  /* 0x0000000400007824 */ /* 0x000fc800078e00ff */
[----:B------:R-:W-:Y:S01]  /*00c0*/  IMAD.IADD R4, R11, 0x1, -R4 ;  /* 0x000000010b047824 */ /* 0x000fe200078e0a04 */
[----:B------:R-:W-:-:S05]  /*00d0*/  LOP3.LUT R5, R0, 0xffffffe0, RZ, 0xc0, !PT ;  /* 0xffffffe000057812 */ /* 0x000fca00078ec0ff */
[----:B------:R-:W-:-:S04]  /*00e0*/  IMAD R9, R4, 0x2, R5 ;  /* 0x0000000204097824 */ /* 0x000fc800078e0205 */
[----:B--2---:R-:W-:-:S04]  /*00f0*/  IMAD.WIDE R4, R9, 0x4, R2 ;  /* 0x0000000409047825 */ /* 0x004fc800078e0202 */
[----:B------:R-:W-:Y:S01]  /*0100*/  VIADD R7, R9, 0x10 ;  /* 0x0000001009077836 */ /* 0x000fe20000000000 */
[----:B------:R-:W2:Y:S04]  /*0110*/  LDG.E.EL R0, desc[UR4][R4.64] ;  /* 0x0000000404007981 */ /* 0x000ea8000c2e1900 */
[----:B------:R-:W2:Y:S01]  /*0120*/  LDG.E.EL R13, desc[UR4][R4.64+0x4] ;  /* 0x00000404040d7981 */ /* 0x000ea2000c2e1900 */
[----:B------:R-:W-:-:S04]  /*0130*/  IMAD.WIDE R6, R7, 0x4, R2 ;  /* 0x0000000407067825 */ /* 0x000fc800078e0202 */
[----:B------:R-:W-:Y:S01]  /*0140*/  VIADD R9, R9, 0x11 ;  /* 0x0000001109097836 */ /* 0x000fe20000000000 */
[----:B------:R-:W3:Y:S03]  /*0150*/  LDG.E.EL R10, desc[UR4][R6.64] ;  /* 0x00000004060a7981 */ /* 0x000ee6000c2e1900 */
[----:B------:R-:W-:Y:S02]  /*0160*/  IMAD.WIDE R2, R9, 0x4, R2 ;  /* 0x0000000409027825 */ /* 0x000fe400078e0202 */
[----:B------:R-:W1:Y:S03]  /*0170*/  LDC.64 R8, c[0x0][0x218] ;  /* 0x00008600ff087b82 */ /* 0x000e660000000a00 */
[----:B------:R1:W4:Y:S02]  /*0180*/  LDG.E.EL R15, desc[UR4][R2.64] ;  /* 0x00000004020f7981 */ /* 0x000324000c2e1900 */
[----:B-1----:R-:W-:Y:S01]  /*0190*/  IMAD.WIDE R2, R11, 0x4, R8 ;  /* 0x000000040b027825 */ /* 0x002fe200078e0208 */
[----:B--2---:R-:W-:-:S02]  /*01a0*/  FSETP.GT.AND P0, PT, R13, R0, PT ;  /* 0x000000000d00720b */ /* 0x004fc40003f04000 */
[----:B------:R-:W-:Y:S02]  /*01b0*/  FSETP.NAN.AND P2, PT, R13, R13, PT ;  /* 0x0000000d0d00720b */ /* 0x000fe40003f48000 */
[----:B---3--:R-:W-:-:S09]  /*01c0*/  FSETP.NAN.AND P1, PT, R10, R10, PT ;  /* 0x0000000a0a00720b */ /* 0x008fd20003f28000 */
[----:B------:R-:W-:Y:S02]  /*01d0*/  @!P0 FSEL R13, R13, R0, P2 ;  /* 0x000000000d0d8208 */ /* 0x000fe40001000000 */
[----:B----4-:R-:W-:Y:S02]  /*01e0*/  FSETP.NAN.AND P3, PT, R15, R15, PT ;  /* 0x0000000f0f00720b */ /* 0x010fe40003f68000 */
[----:B------:R-:W-:Y:S02]  /*01f0*/  FSETP.GEU.AND P2, PT, R13, R10, PT ;  /* 0x0000000a0d00720b */ /* 0x000fe40003f4e000 */
[----:B------:R-:W-:Y:S02]  /*0200*/  SEL R0, RZ, 0x1, !P0 ;  /* 0x00000001ff007807 */ /* 0x000fe40004000000 */
[----:B------:R-:W-:Y:S02]  /*0210*/  @!P1 FSEL R10, R10, R13, !P2 ;  /* 0x0000000d0a0a9208 */ /* 0x000fe40005000000 */
[----:B------:R-:W-:-:S02]  /*0220*/  IADD3 R4, P1, R11, UR6, RZ ;  /* 0x000000060b047c10 */ /* 0x000fc4000ff3e0ff */
[----:B------:R-:W-:Y:S02]  /*0230*/  FSETP.GEU.AND P0, PT, R10, R15, PT ;  /* 0x0000000f0a00720b */ /* 0x000fe40003f0e000 */
[----:B------:R-:W-:Y:S02]  /*0240*/  SEL R0, R0, 0x2, P2 ;  /* 0x0000000200007807 */ /* 0x000fe40001000000 */
[----:B------:R-:W-:Y:S02]  /*0250*/  @!P3 SEL R15, R15, R10, !P0 ;  /* 0x0000000a0f0fb207 */ /* 0x000fe40004000000 */
[----:B------:R-:W-:Y:S02]  /*0260*/  LEA.HI.X.SX32 R5, R11, UR7, 0x1, P1 ;  /* 0x000000070b057c11 */ /* 0x000fe400088f0eff */
[----:B------:R-:W-:Y:S01]  /*0270*/  SEL R7, R0, 0x3, P0 ;  /* 0x0000000300077807 */ /* 0x000fe20000000000 */
[----:B------:R-:W-:Y:S04]  /*0280*/  STG.E desc[UR4][R2.64], R15 ;  /* 0x0000000f02007986 */ /* 0x000fe8000c101904 */
[----:B------:R-:W-:Y:S01]  /*0290*/  STG.E.U8 desc[UR4][R4.64], R7 ;  /* 0x0000000704007986 */ /* 0x000fe2000c101104 */
[----:B------:R-:W-:Y:S05]  /*02a0*/  EXIT ;  /* 0x000000000000794d */ /* 0x000fea0003800000 */
.L_x_0:
[----:B------:R-:W-:-:S00]  /*02b0*/  BRA `(.L_x_0) ;  /* 0xfffffffc00fc7947 */ /* 0x000fc0000383ffff */
[----:B------:R-:W-:-:S00]  /*02c0*/  NOP ;  /* 0x0000000000007918 */ /* 0x000fc00000000000 */
        /* <DEDUP_REMOVED lines=11> */
.L_x_1:


//--------------------- .nv.constant0.triton_poi_fused_max_pool2d_with_indices_9 --------------------------
	.section	.nv.constant0.triton_poi_fused_max_pool2d_with_indices_9,"a",@progbits
	.sectionflags	@""
	.align	4
.nv.constant0.triton_poi_fused_max_pool2d_with_indices_9:
	.zero		556
